//
// Generated by NVIDIA NVVM Compiler
//
// Compiler Build ID: CL-36424714
// Cuda compilation tools, release 13.0, V13.0.88
// Based on NVVM 20.0.0
//

.version 9.0
.target sm_100
.address_size 64

	// .globl	_Z9matrixMulPfS_S_iii

.visible .entry _Z9matrixMulPfS_S_iii(
	.param .u64 .ptr .align 1 _Z9matrixMulPfS_S_iii_param_0,
	.param .u64 .ptr .align 1 _Z9matrixMulPfS_S_iii_param_1,
	.param .u64 .ptr .align 1 _Z9matrixMulPfS_S_iii_param_2,
	.param .u32 _Z9matrixMulPfS_S_iii_param_3,
	.param .u32 _Z9matrixMulPfS_S_iii_param_4,
	.param .u32 _Z9matrixMulPfS_S_iii_param_5
)
{
	.reg .pred 	%p<13>;
	.reg .b32 	%r<48>;
	.reg .b32 	%f<112>;
	.reg .b64 	%rd<43>;

	ld.param.u64 	%rd11, [_Z9matrixMulPfS_S_iii_param_0];
	ld.param.u64 	%rd12, [_Z9matrixMulPfS_S_iii_param_1];
	ld.param.u64 	%rd10, [_Z9matrixMulPfS_S_iii_param_2];
	ld.param.u32 	%r27, [_Z9matrixMulPfS_S_iii_param_3];
	ld.param.u32 	%r25, [_Z9matrixMulPfS_S_iii_param_4];
	ld.param.u32 	%r26, [_Z9matrixMulPfS_S_iii_param_5];
	cvta.to.global.u64 	%rd1, %rd12;
	cvta.to.global.u64 	%rd2, %rd11;
	mov.u32 	%r28, %ctaid.y;
	mov.u32 	%r29, %ntid.y;
	mov.u32 	%r30, %tid.y;
	mad.lo.s32 	%r1, %r28, %r29, %r30;
	mov.u32 	%r31, %ctaid.x;
	mov.u32 	%r32, %ntid.x;
	mov.u32 	%r33, %tid.x;
	mad.lo.s32 	%r2, %r31, %r32, %r33;
	setp.ge.s32 	%p1, %r1, %r27;
	setp.ge.s32 	%p2, %r2, %r26;
	or.pred  	%p3, %p1, %p2;
	@%p3 bra 	$L__BB0_15;
	setp.lt.s32 	%p4, %r25, 1;
	mov.f32 	%f111, 0f00000000;
	@%p4 bra 	$L__BB0_14;
	mul.lo.s32 	%r3, %r25, %r1;
	mul.lo.s32 	%r4, %r25, %r2;
	and.b32  	%r5, %r25, 15;
	setp.lt.u32 	%p5, %r25, 16;
	mov.f32 	%f111, 0f00000000;
	mov.b32 	%r44, 0;
	@%p5 bra 	$L__BB0_5;
	and.b32  	%r44, %r25, 2147483632;
	neg.s32 	%r42, %r44;
	mul.wide.u32 	%rd13, %r3, 4;
	add.s64 	%rd14, %rd13, %rd2;
	add.s64 	%rd41, %rd14, 32;
	add.s64 	%rd4, %rd1, 32;
	mov.f32 	%f111, 0f00000000;
	mov.u32 	%r41, %r4;
$L__BB0_4:
	.pragma "nounroll";
	mul.wide.s32 	%rd15, %r41, 4;
	add.s64 	%rd16, %rd4, %rd15;
	ld.global.f32 	%f18, [%rd41+-32];
	ld.global.f32 	%f19, [%rd16+-32];
	fma.rn.f32 	%f20, %f18, %f19, %f111;
	ld.global.f32 	%f21, [%rd41+-28];
	ld.global.f32 	%f22, [%rd16+-28];
	fma.rn.f32 	%f23, %f21, %f22, %f20;
	ld.global.f32 	%f24, [%rd41+-24];
	ld.global.f32 	%f25, [%rd16+-24];
	fma.rn.f32 	%f26, %f24, %f25, %f23;
	ld.global.f32 	%f27, [%rd41+-20];
	ld.global.f32 	%f28, [%rd16+-20];
	fma.rn.f32 	%f29, %f27, %f28, %f26;
	ld.global.f32 	%f30, [%rd41+-16];
	ld.global.f32 	%f31, [%rd16+-16];
	fma.rn.f32 	%f32, %f30, %f31, %f29;
	ld.global.f32 	%f33, [%rd41+-12];
	ld.global.f32 	%f34, [%rd16+-12];
	fma.rn.f32 	%f35, %f33, %f34, %f32;
	ld.global.f32 	%f36, [%rd41+-8];
	ld.global.f32 	%f37, [%rd16+-8];
	fma.rn.f32 	%f38, %f36, %f37, %f35;
	ld.global.f32 	%f39, [%rd41+-4];
	ld.global.f32 	%f40, [%rd16+-4];
	fma.rn.f32 	%f41, %f39, %f40, %f38;
	ld.global.f32 	%f42, [%rd41];
	ld.global.f32 	%f43, [%rd16];
	fma.rn.f32 	%f44, %f42, %f43, %f41;
	ld.global.f32 	%f45, [%rd41+4];
	ld.global.f32 	%f46, [%rd16+4];
	fma.rn.f32 	%f47, %f45, %f46, %f44;
	ld.global.f32 	%f48, [%rd41+8];
	ld.global.f32 	%f49, [%rd16+8];
	fma.rn.f32 	%f50, %f48, %f49, %f47;
	ld.global.f32 	%f51, [%rd41+12];
	ld.global.f32 	%f52, [%rd16+12];
	fma.rn.f32 	%f53, %f51, %f52, %f50;
	ld.global.f32 	%f54, [%rd41+16];
	ld.global.f32 	%f55, [%rd16+16];
	fma.rn.f32 	%f56, %f54, %f55, %f53;
	ld.global.f32 	%f57, [%rd41+20];
	ld.global.f32 	%f58, [%rd16+20];
	fma.rn.f32 	%f59, %f57, %f58, %f56;
	ld.global.f32 	%f60, [%rd41+24];
	ld.global.f32 	%f61, [%rd16+24];
	fma.rn.f32 	%f62, %f60, %f61, %f59;
	ld.global.f32 	%f63, [%rd41+28];
	ld.global.f32 	%f64, [%rd16+28];
	fma.rn.f32 	%f111, %f63, %f64, %f62;
	add.s32 	%r42, %r42, 16;
	add.s64 	%rd41, %rd41, 64;
	add.s32 	%r41, %r41, 16;
	setp.ne.s32 	%p6, %r42, 0;
	@%p6 bra 	$L__BB0_4;
$L__BB0_5:
	setp.eq.s32 	%p7, %r5, 0;
	@%p7 bra 	$L__BB0_14;
	and.b32  	%r13, %r25, 7;
	setp.lt.u32 	%p8, %r5, 8;
	@%p8 bra 	$L__BB0_8;
	add.s32 	%r35, %r44, %r3;
	mul.wide.u32 	%rd17, %r35, 4;
	add.s64 	%rd18, %rd2, %rd17;
	ld.global.f32 	%f66, [%rd18];
	add.s32 	%r36, %r44, %r4;
	mul.wide.s32 	%rd19, %r36, 4;
	add.s64 	%rd20, %rd1, %rd19;
	ld.global.f32 	%f67, [%rd20];
	fma.rn.f32 	%f68, %f66, %f67, %f111;
	cvt.u64.u32 	%rd21, %r3;
	cvt.u64.u32 	%rd22, %r44;
	add.s64 	%rd23, %rd22, %rd21;
	shl.b64 	%rd24, %rd23, 2;
	add.s64 	%rd25, %rd2, %rd24;
	ld.global.f32 	%f69, [%rd25+4];
	ld.global.f32 	%f70, [%rd20+4];
	fma.rn.f32 	%f71, %f69, %f70, %f68;
	ld.global.f32 	%f72, [%rd25+8];
	ld.global.f32 	%f73, [%rd20+8];
	fma.rn.f32 	%f74, %f72, %f73, %f71;
	ld.global.f32 	%f75, [%rd25+12];
	ld.global.f32 	%f76, [%rd20+12];
	fma.rn.f32 	%f77, %f75, %f76, %f74;
	ld.global.f32 	%f78, [%rd25+16];
	ld.global.f32 	%f79, [%rd20+16];
	fma.rn.f32 	%f80, %f78, %f79, %f77;
	ld.global.f32 	%f81, [%rd25+20];
	ld.global.f32 	%f82, [%rd20+20];
	fma.rn.f32 	%f83, %f81, %f82, %f80;
	ld.global.f32 	%f84, [%rd25+24];
	ld.global.f32 	%f85, [%rd20+24];
	fma.rn.f32 	%f86, %f84, %f85, %f83;
	ld.global.f32 	%f87, [%rd25+28];
	ld.global.f32 	%f88, [%rd20+28];
	fma.rn.f32 	%f111, %f87, %f88, %f86;
	add.s32 	%r44, %r44, 8;
$L__BB0_8:
	setp.eq.s32 	%p9, %r13, 0;
	@%p9 bra 	$L__BB0_14;
	and.b32  	%r16, %r25, 3;
	setp.lt.u32 	%p10, %r13, 4;
	@%p10 bra 	$L__BB0_11;
	add.s32 	%r37, %r44, %r3;
	mul.wide.u32 	%rd26, %r37, 4;
	add.s64 	%rd27, %rd2, %rd26;
	ld.global.f32 	%f90, [%rd27];
	add.s32 	%r38, %r44, %r4;
	mul.wide.s32 	%rd28, %r38, 4;
	add.s64 	%rd29, %rd1, %rd28;
	ld.global.f32 	%f91, [%rd29];
	fma.rn.f32 	%f92, %f90, %f91, %f111;
	cvt.u64.u32 	%rd30, %r3;
	cvt.u64.u32 	%rd31, %r44;
	add.s64 	%rd32, %rd31, %rd30;
	shl.b64 	%rd33, %rd32, 2;
	add.s64 	%rd34, %rd2, %rd33;
	ld.global.f32 	%f93, [%rd34+4];
	ld.global.f32 	%f94, [%rd29+4];
	fma.rn.f32 	%f95, %f93, %f94, %f92;
	ld.global.f32 	%f96, [%rd34+8];
	ld.global.f32 	%f97, [%rd29+8];
	fma.rn.f32 	%f98, %f96, %f97, %f95;
	ld.global.f32 	%f99, [%rd34+12];
	ld.global.f32 	%f100, [%rd29+12];
	fma.rn.f32 	%f111, %f99, %f100, %f98;
	add.s32 	%r44, %r44, 4;
$L__BB0_11:
	setp.eq.s32 	%p11, %r16, 0;
	@%p11 bra 	$L__BB0_14;
	add.s32 	%r47, %r44, %r4;
	add.s32 	%r39, %r44, %r3;
	mul.wide.u32 	%rd35, %r39, 4;
	add.s64 	%rd42, %rd2, %rd35;
	neg.s32 	%r46, %r16;
$L__BB0_13:
	.pragma "nounroll";
	mul.wide.s32 	%rd36, %r47, 4;
	add.s64 	%rd37, %rd1, %rd36;
	ld.global.f32 	%f101, [%rd42];
	ld.global.f32 	%f102, [%rd37];
	fma.rn.f32 	%f111, %f101, %f102, %f111;
	add.s32 	%r47, %r47, 1;
	add.s64 	%rd42, %rd42, 4;
	add.s32 	%r46, %r46, 1;
	setp.ne.s32 	%p12, %r46, 0;
	@%p12 bra 	$L__BB0_13;
$L__BB0_14:
	mad.lo.s32 	%r40, %r26, %r1, %r2;
	cvta.to.global.u64 	%rd38, %rd10;
	mul.wide.s32 	%rd39, %r40, 4;
	add.s64 	%rd40, %rd38, %rd39;
	st.global.f32 	[%rd40], %f111;
$L__BB0_15:
	ret;

}


// ===== COMPILED SASS (sm_100) =====

	.target	sm_100

	.elftype	@"ET_EXEC"


//--------------------- .note.nv.tkinfo           --------------------------
	.section	.note.nv.tkinfo,"",@"SHT_NOTE"
	.sectionflags	@"SHF_NOTE_NV_TKINFO"
	.tkinfo
        /*0018*/ 	.word	0x00000002
        /*0030*/ 	.string	""
        /*0030*/ 	.string	"ptxas"
        /*0030*/ 	.string	"Cuda compilation tools, release 13.0, V13.0.88"
        /*0030*/ 	.string	"Build cuda_13.0.r13.0/compiler.36424714_0"
        /*0030*/ 	.string	"-arch sm_100 -m 64 "



//--------------------- .note.nv.cuinfo           --------------------------
	.section	.note.nv.cuinfo,"",@"SHT_NOTE"
	.sectionflags	@"SHF_NOTE_NV_CUINFO"
        /*0018*/ 	.short	0x0002
        /*001a*/ 	.short	0x0064
        /*001c*/ 	.short	0x0082
	.zero		2


//--------------------- .nv.info                  --------------------------
	.section	.nv.info,"",@"SHT_CUDA_INFO"
	.align	4


	//----- nvinfo : EIATTR_REGCOUNT
	.align		4
        /*0000*/ 	.byte	0x04, 0x2f
        /*0002*/ 	.short	(.L_1 - .L_0)
	.align		4
.L_0:
        /*0004*/ 	.word	index@(_Z9matrixMulPfS_S_iii)
        /*0008*/ 	.word	0x0000001f


	//----- nvinfo : EIATTR_FRAME_SIZE
	.align		4
.L_1:
        /*000c*/ 	.byte	0x04, 0x11
        /*000e*/ 	.short	(.L_3 - .L_2)
	.align		4
.L_2:
        /*0010*/ 	.word	index@(_Z9matrixMulPfS_S_iii)
        /*0014*/ 	.word	0x00000000


	//----- nvinfo : EIATTR_MIN_STACK_SIZE
	.align		4
.L_3:
        /*0018*/ 	.byte	0x04, 0x12
        /*001a*/ 	.short	(.L_5 - .L_4)
	.align		4
.L_4:
        /*001c*/ 	.word	index@(_Z9matrixMulPfS_S_iii)
        /*0020*/ 	.word	0x00000000
.L_5:


//--------------------- .nv.compat                --------------------------
	.section	.nv.compat,"",@"SHT_CUDA_COMPAT_INFO"
	.align	4
        /*0000*/ 	.byte	0x02, 0x09, 0x00, 0x00, 0x02, 0x02, 0x01, 0x00, 0x02, 0x05, 0x05, 0x00, 0x03, 0x07, 0x01, 0x01
        /*0010*/ 	.byte	0x02, 0x03, 0x00, 0x00, 0x02, 0x06, 0x01, 0x00, 0x04, 0x0b, 0x08, 0x00, 0x09, 0x00, 0x00, 0x00
        /*0020*/ 	.byte	0x00, 0x00, 0x00, 0x00


//--------------------- .nv.info._Z9matrixMulPfS_S_iii --------------------------
	.section	.nv.info._Z9matrixMulPfS_S_iii,"",@"SHT_CUDA_INFO"
	.sectionflags	@""
	.align	4


	//----- nvinfo : EIATTR_CUDA_API_VERSION
	.align		4
        /*0000*/ 	.byte	0x04, 0x37
        /*0002*/ 	.short	(.L_7 - .L_6)
.L_6:
        /*0004*/ 	.word	0x00000082


	//----- nvinfo : EIATTR_KPARAM_INFO
	.align		4
.L_7:
        /*0008*/ 	.byte	0x04, 0x17
        /*000a*/ 	.short	(.L_9 - .L_8)
.L_8:
        /*000c*/ 	.word	0x00000000
        /*0010*/ 	.short	0x0005
        /*0012*/ 	.short	0x0020
        /*0014*/ 	.byte	0x00, 0xf0, 0x11, 0x00


	//----- nvinfo : EIATTR_KPARAM_INFO
	.align		4
.L_9:
        /*0018*/ 	.byte	0x04, 0x17
        /*001a*/ 	.short	(.L_11 - .L_10)
.L_10:
        /*001c*/ 	.word	0x00000000
        /*0020*/ 	.short	0x0004
        /*0022*/ 	.short	0x001c
        /*0024*/ 	.byte	0x00, 0xf0, 0x11, 0x00


	//----- nvinfo : EIATTR_KPARAM_INFO
	.align		4
.L_11:
        /*0028*/ 	.byte	0x04, 0x17
        /*002a*/ 	.short	(.L_13 - .L_12)
.L_12:
        /*002c*/ 	.word	0x00000000
        /*0030*/ 	.short	0x0003
        /*0032*/ 	.short	0x0018
        /*0034*/ 	.byte	0x00, 0xf0, 0x11, 0x00


	//----- nvinfo : EIATTR_KPARAM_INFO
	.align		4
.L_13:
        /*0038*/ 	.byte	0x04, 0x17
        /*003a*/ 	.short	(.L_15 - .L_14)
.L_14:
        /*003c*/ 	.word	0x00000000
        /*0040*/ 	.short	0x0002
        /*0042*/ 	.short	0x0010
        /*0044*/ 	.byte	0x00, 0xf5, 0x21, 0x00


	//----- nvinfo : EIATTR_KPARAM_INFO
	.align		4
.L_15:
        /*0048*/ 	.byte	0x04, 0x17
        /*004a*/ 	.short	(.L_17 - .L_16)
.L_16:
        /*004c*/ 	.word	0x00000000
        /*0050*/ 	.short	0x0001
        /*0052*/ 	.short	0x0008
        /*0054*/ 	.byte	0x00, 0xf5, 0x21, 0x00


	//----- nvinfo : EIATTR_KPARAM_INFO
	.align		4
.L_17:
        /*0058*/ 	.byte	0x04, 0x17
        /*005a*/ 	.short	(.L_19 - .L_18)
.L_18:
        /*005c*/ 	.word	0x00000000
        /*0060*/ 	.short	0x0000
        /*0062*/ 	.short	0x0000
        /*0064*/ 	.byte	0x00, 0xf5, 0x21, 0x00


	//----- nvinfo : EIATTR_SPARSE_MMA_MASK
	.align		4
.L_19:
        /*0068*/ 	.byte	0x03, 0x50
        /*006a*/ 	.short	0x0000


	//----- nvinfo : EIATTR_MAXREG_COUNT
	.align		4
        /*006c*/ 	.byte	0x03, 0x1b
        /*006e*/ 	.short	0x00ff


	//----- nvinfo : EIATTR_MERCURY_ISA_VERSION
	.align		4
        /*0070*/ 	.byte	0x03, 0x5f
        /*0072*/ 	.short	0x0101


	//----- nvinfo : EIATTR_VRC_CTA_INIT_COUNT
	.align		4
        /*0074*/ 	.byte	0x02, 0x4a
	.zero		1
	.zero		1


	//----- nvinfo : EIATTR_EXIT_INSTR_OFFSETS
	.align		4
        /*0078*/ 	.byte	0x04, 0x1c
        /*007a*/ 	.short	(.L_21 - .L_20)


	//   ....[0]....
.L_20:
        /*007c*/ 	.word	0x000000d0


	//   ....[1]....
        /*0080*/ 	.word	0x00000be0


	//----- nvinfo : EIATTR_CBANK_PARAM_SIZE
	.align		4
.L_21:
        /*0084*/ 	.byte	0x03, 0x19
        /*0086*/ 	.short	0x0024


	//----- nvinfo : EIATTR_PARAM_CBANK
	.align		4
        /*0088*/ 	.byte	0x04, 0x0a
        /*008a*/ 	.short	(.L_23 - .L_22)
	.align		4
.L_22:
        /*008c*/ 	.word	index@(.nv.constant0._Z9matrixMulPfS_S_iii)
        /*0090*/ 	.short	0x0380
        /*0092*/ 	.short	0x0024


	//----- nvinfo : EIATTR_SW_WAR
	.align		4
.L_23:
        /*0094*/ 	.byte	0x04, 0x36
        /*0096*/ 	.short	(.L_25 - .L_24)
.L_24:
        /*0098*/ 	.word	0x00000008
.L_25:


//--------------------- .nv.callgraph             --------------------------
	.section	.nv.callgraph,"",@"SHT_CUDA_CALLGRAPH"
	.align	4
	.sectionentsize	8
	.align		4
        /*0000*/ 	.word	0x00000000
	.align		4
        /*0004*/ 	.word	0xffffffff
	.align		4
        /*0008*/ 	.word	0x00000000
	.align		4
        /*000c*/ 	.word	0xfffffffe
	.align		4
        /*0010*/ 	.word	0x00000000
	.align		4
        /*0014*/ 	.word	0xfffffffd
	.align		4
        /*0018*/ 	.word	0x00000000
	.align		4
        /*001c*/ 	.word	0xfffffffc


//--------------------- .text._Z9matrixMulPfS_S_iii --------------------------
	.section	.text._Z9matrixMulPfS_S_iii,"ax",@progbits
	.align	128
        .global         _Z9matrixMulPfS_S_iii
        .type           _Z9matrixMulPfS_S_iii,@function
        .size           _Z9matrixMulPfS_S_iii,(.L_x_7 - _Z9matrixMulPfS_S_iii)
        .other          _Z9matrixMulPfS_S_iii,@"STO_CUDA_ENTRY STV_DEFAULT"
_Z9matrixMulPfS_S_iii:
.text._Z9matrixMulPfS_S_iii:
[----:B------:R-:W-:Y:S01]  /*0000*/  LDC R1, c[0x0][0x37c] ;  /* 0x0000df00ff017b82 */ /* 0x000fe20000000800 */
[----:B------:R-:W0:Y:S07]  /*0010*/  S2R R3, SR_TID.X ;  /* 0x0000000000037919 */ /* 0x000e2e0000002100 */
[----:B------:R-:W1:Y:S01]  /*0020*/  LDC R7, c[0x0][0x364] ;  /* 0x0000d900ff077b82 */ /* 0x000e620000000800 */
[----:B------:R-:W2:Y:S01]  /*0030*/  LDCU UR11, c[0x0][0x3a0] ;  /* 0x00007400ff0b77ac */ /* 0x000ea20008000800 */
[----:B------:R-:W1:Y:S01]  /*0040*/  S2R R2, SR_TID.Y ;  /* 0x0000000000027919 */ /* 0x000e620000002200 */
[----:B------:R-:W3:Y:S05]  /*0050*/  LDCU UR6, c[0x0][0x398] ;  /* 0x00007300ff0677ac */ /* 0x000eea0008000800 */
[----:B------:R-:W0:Y:S08]  /*0060*/  S2UR UR5, SR_CTAID.X ;  /* 0x00000000000579c3 */ /* 0x000e300000002500 */
[----:B------:R-:W0:Y:S08]  /*0070*/  LDC R0, c[0x0][0x360] ;  /* 0x0000d800ff007b82 */ /* 0x000e300000000800 */
[----:B------:R-:W1:Y:S01]  /*0080*/  S2UR UR4, SR_CTAID.Y ;  /* 0x00000000000479c3 */ /* 0x000e620000002600 */
[----:B0-----:R-:W-:-:S05]  /*0090*/  IMAD R0, R0, UR5, R3 ;  /* 0x0000000500007c24 */ /* 0x001fca000f8e0203 */
[----:B--2---:R-:W-:Y:S01]  /*00a0*/  ISETP.GE.AND P0, PT, R0, UR11, PT ;  /* 0x0000000b00007c0c */ /* 0x004fe2000bf06270 */
[----:B-1----:R-:W-:-:S05]  /*00b0*/  IMAD R7, R7, UR4, R2 ;  /* 0x0000000407077c24 */ /* 0x002fca000f8e0202 */
[----:B---3--:R-:W-:-:S13]  /*00c0*/  ISETP.GE.OR P0, PT, R7, UR6, P0 ;  /* 0x0000000607007c0c */ /* 0x008fda0008706670 */
[----:B------:R-:W-:Y:S05]  /*00d0*/  @P0 EXIT ;  /* 0x000000000000094d */ /* 0x000fea0003800000 */
[----:B------:R-:W0:Y:S01]  /*00e0*/  LDCU UR7, c[0x0][0x39c] ;  /* 0x00007380ff0777ac */ /* 0x000e220008000800 */
[----:B------:R-:W-:Y:S01]  /*00f0*/  HFMA2 R14, -RZ, RZ, 0, 0 ;  /* 0x00000000ff0e7431 */ /* 0x000fe200000001ff */
[----:B------:R-:W1:Y:S01]  /*0100*/  LDCU.64 UR12, c[0x0][0x358] ;  /* 0x00006b00ff0c77ac */ /* 0x000e620008000a00 */
[----:B0-----:R-:W-:-:S09]  /*0110*/  UISETP.GE.AND UP0, UPT, UR7, 0x1, UPT ;  /* 0x000000010700788c */ /* 0x001fd2000bf06270 */
[----:B-1----:R-:W-:Y:S05]  /*0120*/  BRA.U !UP0, `(.L_x_0) ;  /* 0x00000009089c7547 */ /* 0x002fea000b800000 */
[----:B------:R-:W-:Y:S02]  /*0130*/  UISETP.GE.U32.AND UP1, UPT, UR7, 0x10, UPT ;  /* 0x000000100700788c */ /* 0x000fe4000bf26070 */
[----:B------:R-:W-:Y:S01]  /*0140*/  IMAD R8, R7, UR7, RZ ;  /* 0x0000000707087c24 */ /* 0x000fe2000f8e02ff */
[----:B------:R-:W-:Y:S02]  /*0150*/  ULOP3.LUT UR10, UR7, 0xf, URZ, 0xc0, !UPT ;  /* 0x0000000f070a7892 */ /* 0x000fe4000f8ec0ff */
[----:B------:R-:W-:Y:S01]  /*0160*/  IMAD R9, R0, UR7, RZ ;  /* 0x0000000700097c24 */ /* 0x000fe2000f8e02ff */
[----:B------:R-:W-:Y:S01]  /*0170*/  MOV R14, RZ ;  /* 0x000000ff000e7202 */ /* 0x000fe20000000f00 */
[----:B------:R-:W-:Y:S01]  /*0180*/  UMOV UR4, URZ ;  /* 0x000000ff00047c82 */ /* 0x000fe20008000000 */
[----:B------:R-:W-:Y:S01]  /*0190*/  UISETP.NE.AND UP0, UPT, UR10, URZ, UPT ;  /* 0x000000ff0a00728c */ /* 0x000fe2000bf05270 */
[----:B------:R-:W-:Y:S10]  /*01a0*/  BRA.U !UP1, `(.L_x_1) ;  /* 0x0000000509107547 */ /* 0x000ff4000b800000 */
[----:B------:R-:W0:Y:S01]  /*01b0*/  LDC.64 R2, c[0x0][0x380] ;  /* 0x0000e000ff027b82 */ /* 0x000e220000000a00 */
[----:B------:R-:W1:Y:S01]  /*01c0*/  LDCU.64 UR8, c[0x0][0x388] ;  /* 0x00007100ff0877ac */ /* 0x000e620008000a00 */
[----:B------:R-:W-:Y:S02]  /*01d0*/  MOV R14, RZ ;  /* 0x000000ff000e7202 */ /* 0x000fe40000000f00 */
[----:B------:R-:W-:Y:S01]  /*01e0*/  MOV R6, R9 ;  /* 0x0000000900067202 */ /* 0x000fe20000000f00 */
[----:B------:R-:W-:Y:S02]  /*01f0*/  ULOP3.LUT UR4, UR7, 0x7ffffff0, URZ, 0xc0, !UPT ;  /* 0x7ffffff007047892 */ /* 0x000fe4000f8ec0ff */
[----:B-1----:R-:W-:Y:S02]  /*0200*/  UIADD3 UR5, UP1, UPT, UR8, 0x20, URZ ;  /* 0x0000002008057890 */ /* 0x002fe4000ff3e0ff */
[----:B------:R-:W-:Y:S02]  /*0210*/  UIADD3 UR8, UPT, UPT, -UR4, URZ, URZ ;  /* 0x000000ff04087290 */ /* 0x000fe4000fffe1ff */
[----:B------:R-:W-:Y:S01]  /*0220*/  UIADD3.X UR6, UPT, UPT, URZ, UR9, URZ, UP1, !UPT ;  /* 0x00000009ff067290 */ /* 0x000fe20008ffe4ff */
[----:B0-----:R-:W-:-:S03]  /*0230*/  IMAD.WIDE.U32 R2, R8, 0x4, R2 ;  /* 0x0000000408027825 */ /* 0x001fc600078e0002 */
[----:B------:R-:W-:-:S04]  /*0240*/  IADD3 R4, P0, PT, R2, 0x20, RZ ;  /* 0x0000002002047810 */ /* 0x000fc80007f1e0ff */
[----:B------:R-:W-:-:S09]  /*0250*/  IADD3.X R5, PT, PT, RZ, R3, RZ, P0, !PT ;  /* 0x00000003ff057210 */ /* 0x000fd200007fe4ff */
.L_x_2:
[----:B------:R-:W-:Y:S01]  /*0260*/  MOV R2, UR5 ;  /* 0x0000000500027c02 */ /* 0x000fe20008000f00 */
[----:B------:R-:W2:Y:S01]  /*0270*/  LDG.E R15, desc[UR12][R4.64+-0x20] ;  /* 0xffffe00c040f7981 */ /* 0x000ea2000c1e1900 */
[----:B------:R-:W-:-:S03]  /*0280*/  MOV R3, UR6 ;  /* 0x0000000600037c02 */ /* 0x000fc60008000f00 */
[----:B------:R-:W3:Y:S01]  /*0290*/  LDG.E R17, desc[UR12][R4.64+-0x1c] ;  /* 0xffffe40c04117981 */ /* 0x000ee2000c1e1900 */
[----:B------:R-:W-:-:S03]  /*02a0*/  IMAD.WIDE R2, R6, 0x4, R2 ;  /* 0x0000000406027825 */ /* 0x000fc600078e0202 */
[----:B------:R-:W4:Y:S04]  /*02b0*/  LDG.E R19, desc[UR12][R4.64+-0x18] ;  /* 0xffffe80c04137981 */ /* 0x000f28000c1e1900 */
[----:B------:R-:W2:Y:S04]  /*02c0*/  LDG.E R16, desc[UR12][R2.64+-0x20] ;  /* 0xffffe00c02107981 */ /* 0x000ea8000c1e1900 */
[----:B------:R-:W3:Y:S04]  /*02d0*/  LDG.E R24, desc[UR12][R2.64+-0x1c] ;  /* 0xffffe40c02187981 */ /* 0x000ee8000c1e1900 */
[----:B------:R-:W4:Y:S04]  /*02e0*/  LDG.E R18, desc[UR12][R2.64+-0x18] ;  /* 0xffffe80c02127981 */ /* 0x000f28000c1e1900 */
[----:B------:R-:W5:Y:S04]  /*02f0*/  LDG.E R20, desc[UR12][R4.64+-0x14] ;  /* 0xffffec0c04147981 */ /* 0x000f68000c1e1900 */
        /* <DEDUP_REMOVED lines=8> */
[----:B------:R-:W5:Y:S01]  /*0380*/  LDG.E R26, desc[UR12][R4.64+0x1c] ;  /* 0x00001c0c041a7981 */ /* 0x000f62000c1e1900 */
[----:B--2---:R-:W-:-:S03]  /*0390*/  FFMA R16, R15, R16, R14 ;  /* 0x000000100f107223 */ /* 0x004fc6000000000e */
[----:B------:R-:W2:Y:S01]  /*03a0*/  LDG.E R15, desc[UR12][R4.64+-0x4] ;  /* 0xfffffc0c040f7981 */ /* 0x000ea2000c1e1900 */
[----:B---3--:R-:W-:-:S03]  /*03b0*/  FFMA R24, R17, R24, R16 ;  /* 0x0000001811187223 */ /* 0x008fc60000000010 */
[----:B------:R-:W2:Y:S01]  /*03c0*/  LDG.E R14, desc[UR12][R2.64+-0x4] ;  /* 0xfffffc0c020e7981 */ /* 0x000ea2000c1e1900 */
[----:B----4-:R-:W-:-:S03]  /*03d0*/  FFMA R25, R19, R18, R24 ;  /* 0x0000001213197223 */ /* 0x010fc60000000018 */
[----:B------:R-:W3:Y:S04]  /*03e0*/  LDG.E R16, desc[UR12][R4.64] ;  /* 0x0000000c04107981 */ /* 0x000ee8000c1e1900 */
[----:B------:R-:W3:Y:S01]  /*03f0*/  LDG.E R17, desc[UR12][R2.64] ;  /* 0x0000000c02117981 */ /* 0x000ee2000c1e1900 */
[----:B-----5:R-:W-:-:S03]  /*0400*/  FFMA R25, R20, R21, R25 ;  /* 0x0000001514197223 */ /* 0x020fc60000000019 */
[----:B------:R-:W4:Y:S04]  /*0410*/  LDG.E R18, desc[UR12][R4.64+0x4] ;  /* 0x0000040c04127981 */ /* 0x000f28000c1e1900 */
[----:B------:R-:W4:Y:S01]  /*0420*/  LDG.E R19, desc[UR12][R2.64+0x4] ;  /* 0x0000040c02137981 */ /* 0x000f22000c1e1900 */
[----:B------:R-:W-:-:S03]  /*0430*/  FFMA R25, R22, R23, R25 ;  /* 0x0000001716197223 */ /* 0x000fc60000000019 */
[----:B------:R-:W5:Y:S04]  /*0440*/  LDG.E R20, desc[UR12][R4.64+0x8] ;  /* 0x0000080c04147981 */ /* 0x000f68000c1e1900 */
[----:B------:R-:W5:Y:S01]  /*0450*/  LDG.E R21, desc[UR12][R2.64+0x8] ;  /* 0x0000080c02157981 */ /* 0x000f62000c1e1900 */
[----:B------:R-:W-:-:S03]  /*0460*/  FFMA R25, R10, R11, R25 ;  /* 0x0000000b0a197223 */ /* 0x000fc60000000019 */
[----:B------:R-:W5:Y:S04]  /*0470*/  LDG.E R22, desc[UR12][R4.64+0xc] ;  /* 0x00000c0c04167981 */ /* 0x000f68000c1e1900 */
[----:B------:R-:W5:Y:S04]  /*0480*/  LDG.E R23, desc[UR12][R2.64+0xc] ;  /* 0x00000c0c02177981 */ /* 0x000f68000c1e1900 */
[----:B------:R-:W5:Y:S01]  /*0490*/  LDG.E R10, desc[UR12][R4.64+0x10] ;  /* 0x0000100c040a7981 */ /* 0x000f62000c1e1900 */
[----:B------:R-:W-:-:S03]  /*04a0*/  FFMA R28, R12, R13, R25 ;  /* 0x0000000d0c1c7223 */ /* 0x000fc60000000019 */
[----:B------:R-:W5:Y:S04]  /*04b0*/  LDG.E R11, desc[UR12][R2.64+0x10] ;  /* 0x0000100c020b7981 */ /* 0x000f68000c1e1900 */
[----:B------:R-:W5:Y:S04]  /*04c0*/  LDG.E R24, desc[UR12][R4.64+0x14] ;  /* 0x0000140c04187981 */ /* 0x000f68000c1e1900 */
[----:B------:R-:W5:Y:S04]  /*04d0*/  LDG.E R25, desc[UR12][R2.64+0x14] ;  /* 0x0000140c02197981 */ /* 0x000f68000c1e1900 */
[----:B------:R0:W5:Y:S04]  /*04e0*/  LDG.E R13, desc[UR12][R4.64+0x18] ;  /* 0x0000180c040d7981 */ /* 0x000168000c1e1900 */
[----:B------:R-:W5:Y:S01]  /*04f0*/  LDG.E R12, desc[UR12][R2.64+0x18] ;  /* 0x0000180c020c7981 */ /* 0x000f62000c1e1900 */
[----:B------:R-:W-:-:S04]  /*0500*/  UIADD3 UR8, UPT, UPT, UR8, 0x10, URZ ;  /* 0x0000001008087890 */ /* 0x000fc8000fffe0ff */
[----:B------:R-:W-:Y:S01]  /*0510*/  UISETP.NE.AND UP1, UPT, UR8, URZ, UPT ;  /* 0x000000ff0800728c */ /* 0x000fe2000bf25270 */
[----:B0-----:R-:W-:Y:S02]  /*0520*/  IADD3 R4, P0, PT, R4, 0x40, RZ ;  /* 0x0000004004047810 */ /* 0x001fe40007f1e0ff */
[----:B------:R-:W-:Y:S02]  /*0530*/  IADD3 R6, PT, PT, R6, 0x10, RZ ;  /* 0x0000001006067810 */ /* 0x000fe40007ffe0ff */
[----:B------:R-:W-:Y:S01]  /*0540*/  IADD3.X R5, PT, PT, RZ, R5, RZ, P0, !PT ;  /* 0x00000005ff057210 */ /* 0x000fe200007fe4ff */
[----:B--2---:R-:W-:-:S04]  /*0550*/  FFMA R15, R15, R14, R28 ;  /* 0x0000000e0f0f7223 */ /* 0x004fc8000000001c */
[----:B---3--:R-:W-:-:S04]  /*0560*/  FFMA R15, R16, R17, R15 ;  /* 0x00000011100f7223 */ /* 0x008fc8000000000f */
[----:B----4-:R-:W-:-:S04]  /*0570*/  FFMA R15, R18, R19, R15 ;  /* 0x00000013120f7223 */ /* 0x010fc8000000000f */
[----:B-----5:R-:W-:-:S04]  /*0580*/  FFMA R15, R20, R21, R15 ;  /* 0x00000015140f7223 */ /* 0x020fc8000000000f */
[----:B------:R-:W-:-:S04]  /*0590*/  FFMA R15, R22, R23, R15 ;  /* 0x00000017160f7223 */ /* 0x000fc8000000000f */
[----:B------:R-:W-:-:S04]  /*05a0*/  FFMA R11, R10, R11, R15 ;  /* 0x0000000b0a0b7223 */ /* 0x000fc8000000000f */
[----:B------:R-:W-:-:S04]  /*05b0*/  FFMA R24, R24, R25, R11 ;  /* 0x0000001918187223 */ /* 0x000fc8000000000b */
[----:B------:R-:W-:-:S04]  /*05c0*/  FFMA R13, R13, R12, R24 ;  /* 0x0000000c0d0d7223 */ /* 0x000fc80000000018 */
[----:B------:R-:W-:Y:S01]  /*05d0*/  FFMA R14, R26, R27, R13 ;  /* 0x0000001b1a0e7223 */ /* 0x000fe2000000000d */
[----:B------:R-:W-:Y:S06]  /*05e0*/  BRA.U UP1, `(.L_x_2) ;  /* 0xfffffffd011c7547 */ /* 0x000fec000b83ffff */
.L_x_1:
[----:B------:R-:W-:Y:S05]  /*05f0*/  BRA.U !UP0, `(.L_x_0) ;  /* 0x0000000508687547 */ /* 0x000fea000b800000 */
[----:B------:R-:W-:Y:S02]  /*0600*/  UISETP.GE.U32.AND UP0, UPT, UR10, 0x8, UPT ;  /* 0x000000080a00788c */ /* 0x000fe4000bf06070 */
[----:B------:R-:W-:-:S04]  /*0610*/  ULOP3.LUT UR6, UR7, 0x7, URZ, 0xc0, !UPT ;  /* 0x0000000707067892 */ /* 0x000fc8000f8ec0ff */
[----:B------:R-:W-:-:S03]  /*0620*/  UISETP.NE.AND UP1, UPT, UR6, URZ, UPT ;  /* 0x000000ff0600728c */ /* 0x000fc6000bf25270 */
[----:B------:R-:W-:Y:S08]  /*0630*/  BRA.U !UP0, `(.L_x_3) ;  /* 0x0000000108907547 */ /* 0x000ff0000b800000 */
[----:B------:R-:W0:Y:S01]  /*0640*/  LDC.64 R10, c[0x0][0x380] ;  /* 0x0000e000ff0a7b82 */ /* 0x000e220000000a00 */
[----:B------:R-:W1:Y:S01]  /*0650*/  LDCU.64 UR8, c[0x0][0x380] ;  /* 0x00007000ff0877ac */ /* 0x000e620008000a00 */
[C---:B------:R-:W-:Y:S02]  /*0660*/  IADD3 R3, PT, PT, R8.reuse, UR4, RZ ;  /* 0x0000000408037c10 */ /* 0x040fe4000fffe0ff */
[----:B------:R-:W-:Y:S02]  /*0670*/  IADD3 R6, P0, PT, R8, UR4, RZ ;  /* 0x0000000408067c10 */ /* 0x000fe4000ff1e0ff */
[----:B------:R-:W-:Y:S02]  /*0680*/  IADD3 R13, PT, PT, R9, UR4, RZ ;  /* 0x00000004090d7c10 */ /* 0x000fe4000fffe0ff */
[----:B------:R-:W2:Y:S01]  /*0690*/  LDC.64 R4, c[0x0][0x388] ;  /* 0x0000e200ff047b82 */ /* 0x000ea20000000a00 */
[----:B0-----:R-:W-:Y:S01]  /*06a0*/  IMAD.WIDE.U32 R10, R3, 0x4, R10 ;  /* 0x00000004030a7825 */ /* 0x001fe200078e000a */
[----:B------:R-:W-:-:S02]  /*06b0*/  IADD3.X R3, PT, PT, RZ, RZ, RZ, P0, !PT ;  /* 0x000000ffff037210 */ /* 0x000fc400007fe4ff */
[C---:B-1----:R-:W-:Y:S02]  /*06c0*/  LEA R2, P0, R6.reuse, UR8, 0x2 ;  /* 0x0000000806027c11 */ /* 0x042fe4000f8010ff */
[----:B------:R-:W3:Y:S02]  /*06d0*/  LDG.E R15, desc[UR12][R10.64] ;  /* 0x0000000c0a0f7981 */ /* 0x000ee4000c1e1900 */
[----:B------:R-:W-:Y:S01]  /*06e0*/  LEA.HI.X R3, R6, UR9, R3, 0x2, P0 ;  /* 0x0000000906037c11 */ /* 0x000fe200080f1403 */
[----:B--2---:R-:W-:-:S04]  /*06f0*/  IMAD.WIDE R4, R13, 0x4, R4 ;  /* 0x000000040d047825 */ /* 0x004fc800078e0204 */
[----:B------:R-:W2:Y:S04]  /*0700*/  LDG.E R18, desc[UR12][R2.64+0x4] ;  /* 0x0000040c02127981 */ /* 0x000ea8000c1e1900 */
[----:B------:R-:W3:Y:S04]  /*0710*/  LDG.E R16, desc[UR12][R4.64] ;  /* 0x0000000c04107981 */ /* 0x000ee8000c1e1900 */
[----:B------:R-:W2:Y:S04]  /*0720*/  LDG.E R17, desc[UR12][R4.64+0x4] ;  /* 0x0000040c04117981 */ /* 0x000ea8000c1e1900 */
[----:B------:R-:W4:Y:S04]  /*0730*/  LDG.E R19, desc[UR12][R4.64+0x8] ;  /* 0x0000080c04137981 */ /* 0x000f28000c1e1900 */
        /* <DEDUP_REMOVED lines=11> */
[----:B------:R-:W-:Y:S01]  /*07f0*/  UIADD3 UR4, UPT, UPT, UR4, 0x8, URZ ;  /* 0x0000000804047890 */ /* 0x000fe2000fffe0ff */
[----:B---3--:R-:W-:-:S04]  /*0800*/  FFMA R15, R15, R16, R14 ;  /* 0x000000100f0f7223 */ /* 0x008fc8000000000e */
[----:B--2---:R-:W-:-:S04]  /*0810*/  FFMA R15, R18, R17, R15 ;  /* 0x00000011120f7223 */ /* 0x004fc8000000000f */
[----:B----4-:R-:W-:-:S04]  /*0820*/  FFMA R15, R20, R19, R15 ;  /* 0x00000013140f7223 */ /* 0x010fc8000000000f */
[----:B-----5:R-:W-:-:S04]  /*0830*/  FFMA R15, R22, R21, R15 ;  /* 0x00000015160f7223 */ /* 0x020fc8000000000f */
[----:B------:R-:W-:-:S04]  /*0840*/  FFMA R15, R24, R23, R15 ;  /* 0x00000017180f7223 */ /* 0x000fc8000000000f */
[----:B------:R-:W-:-:S04]  /*0850*/  FFMA R13, R12, R13, R15 ;  /* 0x0000000d0c0d7223 */ /* 0x000fc8000000000f */
[----:B------:R-:W-:-:S04]  /*0860*/  FFMA R11, R6, R11, R13 ;  /* 0x0000000b060b7223 */ /* 0x000fc8000000000d */
[----:B------:R-:W-:-:S07]  /*0870*/  FFMA R14, R10, R25, R11 ;  /* 0x000000190a0e7223 */ /* 0x000fce000000000b */
.L_x_3:
        /* <DEDUP_REMOVED lines=13> */
[----:B-1----:R-:W-:-:S03]  /*0950*/  LEA R2, P0, R6, UR6, 0x2 ;  /* 0x0000000606027c11 */ /* 0x002fc6000f8010ff */
[----:B------:R-:W3:Y:S01]  /*0960*/  LDG.E R11, desc[UR12][R10.64] ;  /* 0x0000000c0a0b7981 */ /* 0x000ee2000c1e1900 */
        /* <DEDUP_REMOVED lines=8> */
[----:B------:R-:W5:Y:S01]  /*09f0*/  LDG.E R18, desc[UR12][R4.64+0xc] ;  /* 0x00000c0c04127981 */ /* 0x000f62000c1e1900 */
[----:B------:R-:W-:Y:S01]  /*0a00*/  UIADD3 UR4, UPT, UPT, UR4, 0x4, URZ ;  /* 0x0000000404047890 */ /* 0x000fe2000fffe0ff */
[----:B---3--:R-:W-:-:S04]  /*0a10*/  FFMA R6, R11, R6, R14 ;  /* 0x000000060b067223 */ /* 0x008fc8000000000e */
[----:B--2---:R-:W-:-:S04]  /*0a20*/  FFMA R6, R13, R12, R6 ;  /* 0x0000000c0d067223 */ /* 0x004fc80000000006 */
[----:B----4-:R-:W-:-:S04]  /*0a30*/  FFMA R6, R15, R16, R6 ;  /* 0x000000100f067223 */ /* 0x010fc80000000006 */
[----:B-----5:R-:W-:-:S07]  /*0a40*/  FFMA R14, R17, R18, R6 ;  /* 0x00000012110e7223 */ /* 0x020fce0000000006 */
.L_x_4:
[----:B------:R-:W-:Y:S05]  /*0a50*/  BRA.U !UP1, `(.L_x_0) ;  /* 0x0000000109507547 */ /* 0x000fea000b800000 */
[----:B------:R-:W0:Y:S01]  /*0a60*/  LDC.64 R4, c[0x0][0x380] ;  /* 0x0000e000ff047b82 */ /* 0x000e220000000a00 */
[----:B------:R-:W-:Y:S01]  /*0a70*/  IADD3 R11, PT, PT, R8, UR4, RZ ;  /* 0x00000004080b7c10 */ /* 0x000fe2000fffe0ff */
[----:B------:R-:W-:-:S06]  /*0a80*/  UIADD3 UR5, UPT, UPT, -UR5, URZ, URZ ;  /* 0x000000ff05057290 */ /* 0x000fcc000fffe1ff */
[----:B------:R-:W1:Y:S01]  /*0a90*/  LDC.64 R2, c[0x0][0x388] ;  /* 0x0000e200ff027b82 */ /* 0x000e620000000a00 */
[----:B0-----:R-:W-:Y:S01]  /*0aa0*/  IMAD.WIDE.U32 R4, R11, 0x4, R4 ;  /* 0x000000040b047825 */ /* 0x001fe200078e0004 */
[----:B------:R-:W-:Y:S02]  /*0ab0*/  IADD3 R11, PT, PT, R9, UR4, RZ ;  /* 0x00000004090b7c10 */ /* 0x000fe4000fffe0ff */
[----:B------:R-:W-:Y:S02]  /*0ac0*/  MOV R6, R4 ;  /* 0x0000000400067202 */ /* 0x000fe40000000f00 */
[----:B------:R-:W-:-:S07]  /*0ad0*/  MOV R13, R5 ;  /* 0x00000005000d7202 */ /* 0x000fce0000000f00 */
.L_x_5:
[----:B-1----:R-:W-:Y:S01]  /*0ae0*/  IMAD.WIDE R4, R11, 0x4, R2 ;  /* 0x000000040b047825 */ /* 0x002fe200078e0202 */
[----:B------:R-:W-:Y:S02]  /*0af0*/  MOV R9, R13 ;  /* 0x0000000d00097202 */ /* 0x000fe40000000f00 */
[----:B------:R-:W-:-:S03]  /*0b00*/  MOV R8, R6 ;  /* 0x0000000600087202 */ /* 0x000fc60000000f00 */
[----:B------:R-:W2:Y:S04]  /*0b10*/  LDG.E R4, desc[UR12][R4.64] ;  /* 0x0000000c04047981 */ /* 0x000ea8000c1e1900 */
[----:B------:R-:W2:Y:S01]  /*0b20*/  LDG.E R9, desc[UR12][R8.64] ;  /* 0x0000000c08097981 */ /* 0x000ea2000c1e1900 */
[----:B------:R-:W-:Y:S01]  /*0b30*/  UIADD3 UR5, UPT, UPT, UR5, 0x1, URZ ;  /* 0x0000000105057890 */ /* 0x000fe2000fffe0ff */
[----:B------:R-:W-:Y:S02]  /*0b40*/  IADD3 R6, P0, PT, R6, 0x4, RZ ;  /* 0x0000000406067810 */ /* 0x000fe40007f1e0ff */
[----:B------:R-:W-:Y:S01]  /*0b50*/  IADD3 R11, PT, PT, R11, 0x1, RZ ;  /* 0x000000010b0b7810 */ /* 0x000fe20007ffe0ff */
[----:B------:R-:W-:Y:S01]  /*0b60*/  UISETP.NE.AND UP0, UPT, UR5, URZ, UPT ;  /* 0x000000ff0500728c */ /* 0x000fe2000bf05270 */
[----:B------:R-:W-:Y:S01]  /*0b70*/  IADD3.X R13, PT, PT, RZ, R13, RZ, P0, !PT ;  /* 0x0000000dff0d7210 */ /* 0x000fe200007fe4ff */
[----:B--2---:R-:W-:-:S07]  /*0b80*/  FFMA R14, R9, R4, R14 ;  /* 0x00000004090e7223 */ /* 0x004fce000000000e */
[----:B------:R-:W-:Y:S05]  /*0b90*/  BRA.U UP0, `(.L_x_5) ;  /* 0xfffffffd00d07547 */ /* 0x000fea000b83ffff */
.L_x_0:
[----:B------:R-:W0:Y:S01]  /*0ba0*/  LDC.64 R2, c[0x0][0x390] ;  /* 0x0000e400ff027b82 */ /* 0x000e220000000a00 */
[----:B------:R-:W-:-:S04]  /*0bb0*/  IMAD R7, R7, UR11, R0 ;  /* 0x0000000b07077c24 */ /* 0x000fc8000f8e0200 */
[----:B0-----:R-:W-:-:S05]  /*0bc0*/  IMAD.WIDE R2, R7, 0x4, R2 ;  /* 0x0000000407027825 */ /* 0x001fca00078e0202 */
[----:B------:R-:W-:Y:S01]  /*0bd0*/  STG.E desc[UR12][R2.64], R14 ;  /* 0x0000000e02007986 */ /* 0x000fe2000c10190c */
[----:B------:R-:W-:Y:S05]  /*0be0*/  EXIT ;  /* 0x000000000000794d */ /* 0x000fea0003800000 */
.L_x_6:
[----:B------:R-:W-:-:S00]  /*0bf0*/  BRA `(.L_x_6) ;  /* 0xfffffffc00fc7947 */ /* 0x000fc0000383ffff */
[----:B------:R-:W-:-:S00]  /*0c00*/  NOP ;  /* 0x0000000000007918 */ /* 0x000fc00000000000 */
[----:B------:R-:W-:-:S00]  /*0c10*/  NOP ;  /* 0x0000000000007918 */ /* 0x000fc00000000000 */
[----:B------:R-:W-:-:S00]  /*0c20*/  NOP ;  /* 0x0000000000007918 */ /* 0x000fc00000000000 */
[----:B------:R-:W-:-:S00]  /*0c30*/  NOP ;  /* 0x0000000000007918 */ /* 0x000fc00000000000 */
[----:B------:R-:W-:-:S00]  /*0c40*/  NOP ;  /* 0x0000000000007918 */ /* 0x000fc00000000000 */
[----:B------:R-:W-:-:S00]  /*0c50*/  NOP ;  /* 0x0000000000007918 */ /* 0x000fc00000000000 */
[----:B------:R-:W-:-:S00]  /*0c60*/  NOP ;  /* 0x0000000000007918 */ /* 0x000fc00000000000 */
[----:B------:R-:W-:-:S00]  /*0c70*/  NOP ;  /* 0x0000000000007918 */ /* 0x000fc00000000000 */
.L_x_7:


//--------------------- .nv.shared.reserved.0     --------------------------
	.section	.nv.shared.reserved.0,"aw",@nobits
	.weak		__nv_reservedSMEM_offset_0_alias
	.size		__nv_reservedSMEM_offset_0_alias, 0, 64
	.other		__nv_reservedSMEM_offset_0_alias,@"STO_CUDA_RESERVED_SHARED STV_DEFAULT"
__nv_reservedSMEM_offset_0_alias:
	.zero		0
	.zero		64


//--------------------- .nv.constant0._Z9matrixMulPfS_S_iii --------------------------
	.section	.nv.constant0._Z9matrixMulPfS_S_iii,"a",@progbits
	.sectionflags	@""
	.align	4
.nv.constant0._Z9matrixMulPfS_S_iii:
	.zero		932


//--------------------- SYMBOLS --------------------------

	.type		.nv.reservedSmem.offset0,@object
	.size		.nv.reservedSmem.offset0,0x4
